//
// Generated by NVIDIA NVVM Compiler
//
// Compiler Build ID: CL-36424714
// Cuda compilation tools, release 13.0, V13.0.88
// Based on NVVM 20.0.0
//

.version 9.0
.target sm_100
.address_size 64

	// .globl	_Z12mat_mult_gpuPfS_S_i
// _ZZ12mat_mult_gpuPfS_S_iE8a_shared has been demoted
// _ZZ12mat_mult_gpuPfS_S_iE8b_shared has been demoted

.visible .entry _Z12mat_mult_gpuPfS_S_i(
	.param .u64 .ptr .align 1 _Z12mat_mult_gpuPfS_S_i_param_0,
	.param .u64 .ptr .align 1 _Z12mat_mult_gpuPfS_S_i_param_1,
	.param .u64 .ptr .align 1 _Z12mat_mult_gpuPfS_S_i_param_2,
	.param .u32 _Z12mat_mult_gpuPfS_S_i_param_3
)
{
	.reg .pred 	%p<9>;
	.reg .b32 	%r<66>;
	.reg .b32 	%f<207>;
	.reg .b64 	%rd<13>;
	// demoted variable
	.shared .align 4 .b8 _ZZ12mat_mult_gpuPfS_S_iE8a_shared[8192];
	// demoted variable
	.shared .align 4 .b8 _ZZ12mat_mult_gpuPfS_S_iE8b_shared[8192];
	ld.param.u64 	%rd3, [_Z12mat_mult_gpuPfS_S_i_param_0];
	ld.param.u64 	%rd4, [_Z12mat_mult_gpuPfS_S_i_param_1];
	ld.param.u64 	%rd5, [_Z12mat_mult_gpuPfS_S_i_param_2];
	ld.param.u32 	%r30, [_Z12mat_mult_gpuPfS_S_i_param_3];
	mov.u32 	%r31, %tid.x;
	and.b32  	%r1, %r31, 31;
	shr.u32 	%r2, %r31, 5;
	mov.u32 	%r32, %ctaid.y;
	shl.b32 	%r33, %r32, 5;
	or.b32  	%r3, %r33, %r1;
	mov.u32 	%r34, %ctaid.x;
	shl.b32 	%r35, %r34, 5;
	or.b32  	%r4, %r35, %r2;
	shr.s32 	%r36, %r30, 31;
	shr.u32 	%r37, %r36, 26;
	add.s32 	%r38, %r30, %r37;
	shr.s32 	%r39, %r38, 6;
	and.b32  	%r40, %r30, 63;
	setp.ne.s32 	%p1, %r40, 0;
	selp.u32 	%r41, 1, 0, %p1;
	add.s32 	%r5, %r39, %r41;
	setp.lt.s32 	%p2, %r5, 1;
	mov.f32 	%f206, 0f00000000;
	@%p2 bra 	$L__BB0_11;
	mul.lo.s32 	%r6, %r30, %r4;
	shl.b32 	%r43, %r1, 2;
	mov.u32 	%r44, _ZZ12mat_mult_gpuPfS_S_iE8a_shared;
	add.s32 	%r7, %r44, %r43;
	shl.b32 	%r45, %r2, 8;
	mov.u32 	%r46, _ZZ12mat_mult_gpuPfS_S_iE8b_shared;
	add.s32 	%r8, %r46, %r45;
	shl.b32 	%r47, %r2, 7;
	or.b32  	%r48, %r47, %r43;
	add.s32 	%r9, %r44, %r48;
	shl.b32 	%r10, %r30, 5;
	cvta.to.global.u64 	%rd1, %rd4;
	cvta.to.global.u64 	%rd2, %rd3;
	mov.f32 	%f206, 0f00000000;
	mov.b32 	%r57, 0;
	mov.u32 	%r58, %r1;
	mov.u32 	%r59, %r2;
$L__BB0_2:
	mad.lo.s32 	%r60, %r30, %r59, %r3;
	mov.u32 	%r61, %r9;
	mov.u32 	%r62, %r2;
	mov.u32 	%r63, %r59;
$L__BB0_3:
	max.s32 	%r50, %r63, %r3;
	setp.ge.s32 	%p3, %r50, %r30;
	mov.f32 	%f204, 0f00000000;
	@%p3 bra 	$L__BB0_5;
	mul.wide.s32 	%rd6, %r60, 4;
	add.s64 	%rd7, %rd2, %rd6;
	ld.global.f32 	%f204, [%rd7];
$L__BB0_5:
	st.shared.f32 	[%r61], %f204;
	add.s32 	%r63, %r63, 32;
	add.s32 	%r20, %r62, 32;
	add.s32 	%r61, %r61, 4096;
	add.s32 	%r60, %r60, %r10;
	setp.lt.u32 	%p4, %r62, 32;
	mov.u32 	%r62, %r20;
	@%p4 bra 	$L__BB0_3;
	mov.u32 	%r64, %r1;
	mov.u32 	%r65, %r58;
$L__BB0_7:
	max.s32 	%r51, %r65, %r4;
	setp.ge.s32 	%p5, %r51, %r30;
	mov.f32 	%f205, 0f00000000;
	@%p5 bra 	$L__BB0_9;
	add.s32 	%r52, %r65, %r6;
	mul.wide.s32 	%rd8, %r52, 4;
	add.s64 	%rd9, %rd1, %rd8;
	ld.global.f32 	%f205, [%rd9];
$L__BB0_9:
	shl.b32 	%r53, %r64, 2;
	add.s32 	%r54, %r8, %r53;
	st.shared.f32 	[%r54], %f205;
	add.s32 	%r65, %r65, 32;
	add.s32 	%r26, %r64, 32;
	setp.lt.u32 	%p6, %r64, 32;
	mov.u32 	%r64, %r26;
	@%p6 bra 	$L__BB0_7;
	add.s32 	%r58, %r58, 64;
	bar.sync 	0;
	ld.shared.f32 	%f12, [%r7];
	ld.shared.f32 	%f13, [%r8];
	fma.rn.f32 	%f14, %f12, %f13, %f206;
	ld.shared.f32 	%f15, [%r7+128];
	ld.shared.f32 	%f16, [%r8+4];
	fma.rn.f32 	%f17, %f15, %f16, %f14;
	ld.shared.f32 	%f18, [%r7+256];
	ld.shared.f32 	%f19, [%r8+8];
	fma.rn.f32 	%f20, %f18, %f19, %f17;
	ld.shared.f32 	%f21, [%r7+384];
	ld.shared.f32 	%f22, [%r8+12];
	fma.rn.f32 	%f23, %f21, %f22, %f20;
	ld.shared.f32 	%f24, [%r7+512];
	ld.shared.f32 	%f25, [%r8+16];
	fma.rn.f32 	%f26, %f24, %f25, %f23;
	ld.shared.f32 	%f27, [%r7+640];
	ld.shared.f32 	%f28, [%r8+20];
	fma.rn.f32 	%f29, %f27, %f28, %f26;
	ld.shared.f32 	%f30, [%r7+768];
	ld.shared.f32 	%f31, [%r8+24];
	fma.rn.f32 	%f32, %f30, %f31, %f29;
	ld.shared.f32 	%f33, [%r7+896];
	ld.shared.f32 	%f34, [%r8+28];
	fma.rn.f32 	%f35, %f33, %f34, %f32;
	ld.shared.f32 	%f36, [%r7+1024];
	ld.shared.f32 	%f37, [%r8+32];
	fma.rn.f32 	%f38, %f36, %f37, %f35;
	ld.shared.f32 	%f39, [%r7+1152];
	ld.shared.f32 	%f40, [%r8+36];
	fma.rn.f32 	%f41, %f39, %f40, %f38;
	ld.shared.f32 	%f42, [%r7+1280];
	ld.shared.f32 	%f43, [%r8+40];
	fma.rn.f32 	%f44, %f42, %f43, %f41;
	ld.shared.f32 	%f45, [%r7+1408];
	ld.shared.f32 	%f46, [%r8+44];
	fma.rn.f32 	%f47, %f45, %f46, %f44;
	ld.shared.f32 	%f48, [%r7+1536];
	ld.shared.f32 	%f49, [%r8+48];
	fma.rn.f32 	%f50, %f48, %f49, %f47;
	ld.shared.f32 	%f51, [%r7+1664];
	ld.shared.f32 	%f52, [%r8+52];
	fma.rn.f32 	%f53, %f51, %f52, %f50;
	ld.shared.f32 	%f54, [%r7+1792];
	ld.shared.f32 	%f55, [%r8+56];
	fma.rn.f32 	%f56, %f54, %f55, %f53;
	ld.shared.f32 	%f57, [%r7+1920];
	ld.shared.f32 	%f58, [%r8+60];
	fma.rn.f32 	%f59, %f57, %f58, %f56;
	ld.shared.f32 	%f60, [%r7+2048];
	ld.shared.f32 	%f61, [%r8+64];
	fma.rn.f32 	%f62, %f60, %f61, %f59;
	ld.shared.f32 	%f63, [%r7+2176];
	ld.shared.f32 	%f64, [%r8+68];
	fma.rn.f32 	%f65, %f63, %f64, %f62;
	ld.shared.f32 	%f66, [%r7+2304];
	ld.shared.f32 	%f67, [%r8+72];
	fma.rn.f32 	%f68, %f66, %f67, %f65;
	ld.shared.f32 	%f69, [%r7+2432];
	ld.shared.f32 	%f70, [%r8+76];
	fma.rn.f32 	%f71, %f69, %f70, %f68;
	ld.shared.f32 	%f72, [%r7+2560];
	ld.shared.f32 	%f73, [%r8+80];
	fma.rn.f32 	%f74, %f72, %f73, %f71;
	ld.shared.f32 	%f75, [%r7+2688];
	ld.shared.f32 	%f76, [%r8+84];
	fma.rn.f32 	%f77, %f75, %f76, %f74;
	ld.shared.f32 	%f78, [%r7+2816];
	ld.shared.f32 	%f79, [%r8+88];
	fma.rn.f32 	%f80, %f78, %f79, %f77;
	ld.shared.f32 	%f81, [%r7+2944];
	ld.shared.f32 	%f82, [%r8+92];
	fma.rn.f32 	%f83, %f81, %f82, %f80;
	ld.shared.f32 	%f84, [%r7+3072];
	ld.shared.f32 	%f85, [%r8+96];
	fma.rn.f32 	%f86, %f84, %f85, %f83;
	ld.shared.f32 	%f87, [%r7+3200];
	ld.shared.f32 	%f88, [%r8+100];
	fma.rn.f32 	%f89, %f87, %f88, %f86;
	ld.shared.f32 	%f90, [%r7+3328];
	ld.shared.f32 	%f91, [%r8+104];
	fma.rn.f32 	%f92, %f90, %f91, %f89;
	ld.shared.f32 	%f93, [%r7+3456];
	ld.shared.f32 	%f94, [%r8+108];
	fma.rn.f32 	%f95, %f93, %f94, %f92;
	ld.shared.f32 	%f96, [%r7+3584];
	ld.shared.f32 	%f97, [%r8+112];
	fma.rn.f32 	%f98, %f96, %f97, %f95;
	ld.shared.f32 	%f99, [%r7+3712];
	ld.shared.f32 	%f100, [%r8+116];
	fma.rn.f32 	%f101, %f99, %f100, %f98;
	ld.shared.f32 	%f102, [%r7+3840];
	ld.shared.f32 	%f103, [%r8+120];
	fma.rn.f32 	%f104, %f102, %f103, %f101;
	ld.shared.f32 	%f105, [%r7+3968];
	ld.shared.f32 	%f106, [%r8+124];
	fma.rn.f32 	%f107, %f105, %f106, %f104;
	ld.shared.f32 	%f108, [%r7+4096];
	ld.shared.f32 	%f109, [%r8+128];
	fma.rn.f32 	%f110, %f108, %f109, %f107;
	ld.shared.f32 	%f111, [%r7+4224];
	ld.shared.f32 	%f112, [%r8+132];
	fma.rn.f32 	%f113, %f111, %f112, %f110;
	ld.shared.f32 	%f114, [%r7+4352];
	ld.shared.f32 	%f115, [%r8+136];
	fma.rn.f32 	%f116, %f114, %f115, %f113;
	ld.shared.f32 	%f117, [%r7+4480];
	ld.shared.f32 	%f118, [%r8+140];
	fma.rn.f32 	%f119, %f117, %f118, %f116;
	ld.shared.f32 	%f120, [%r7+4608];
	ld.shared.f32 	%f121, [%r8+144];
	fma.rn.f32 	%f122, %f120, %f121, %f119;
	ld.shared.f32 	%f123, [%r7+4736];
	ld.shared.f32 	%f124, [%r8+148];
	fma.rn.f32 	%f125, %f123, %f124, %f122;
	ld.shared.f32 	%f126, [%r7+4864];
	ld.shared.f32 	%f127, [%r8+152];
	fma.rn.f32 	%f128, %f126, %f127, %f125;
	ld.shared.f32 	%f129, [%r7+4992];
	ld.shared.f32 	%f130, [%r8+156];
	fma.rn.f32 	%f131, %f129, %f130, %f128;
	ld.shared.f32 	%f132, [%r7+5120];
	ld.shared.f32 	%f133, [%r8+160];
	fma.rn.f32 	%f134, %f132, %f133, %f131;
	ld.shared.f32 	%f135, [%r7+5248];
	ld.shared.f32 	%f136, [%r8+164];
	fma.rn.f32 	%f137, %f135, %f136, %f134;
	ld.shared.f32 	%f138, [%r7+5376];
	ld.shared.f32 	%f139, [%r8+168];
	fma.rn.f32 	%f140, %f138, %f139, %f137;
	ld.shared.f32 	%f141, [%r7+5504];
	ld.shared.f32 	%f142, [%r8+172];
	fma.rn.f32 	%f143, %f141, %f142, %f140;
	ld.shared.f32 	%f144, [%r7+5632];
	ld.shared.f32 	%f145, [%r8+176];
	fma.rn.f32 	%f146, %f144, %f145, %f143;
	ld.shared.f32 	%f147, [%r7+5760];
	ld.shared.f32 	%f148, [%r8+180];
	fma.rn.f32 	%f149, %f147, %f148, %f146;
	ld.shared.f32 	%f150, [%r7+5888];
	ld.shared.f32 	%f151, [%r8+184];
	fma.rn.f32 	%f152, %f150, %f151, %f149;
	ld.shared.f32 	%f153, [%r7+6016];
	ld.shared.f32 	%f154, [%r8+188];
	fma.rn.f32 	%f155, %f153, %f154, %f152;
	ld.shared.f32 	%f156, [%r7+6144];
	ld.shared.f32 	%f157, [%r8+192];
	fma.rn.f32 	%f158, %f156, %f157, %f155;
	ld.shared.f32 	%f159, [%r7+6272];
	ld.shared.f32 	%f160, [%r8+196];
	fma.rn.f32 	%f161, %f159, %f160, %f158;
	ld.shared.f32 	%f162, [%r7+6400];
	ld.shared.f32 	%f163, [%r8+200];
	fma.rn.f32 	%f164, %f162, %f163, %f161;
	ld.shared.f32 	%f165, [%r7+6528];
	ld.shared.f32 	%f166, [%r8+204];
	fma.rn.f32 	%f167, %f165, %f166, %f164;
	ld.shared.f32 	%f168, [%r7+6656];
	ld.shared.f32 	%f169, [%r8+208];
	fma.rn.f32 	%f170, %f168, %f169, %f167;
	ld.shared.f32 	%f171, [%r7+6784];
	ld.shared.f32 	%f172, [%r8+212];
	fma.rn.f32 	%f173, %f171, %f172, %f170;
	ld.shared.f32 	%f174, [%r7+6912];
	ld.shared.f32 	%f175, [%r8+216];
	fma.rn.f32 	%f176, %f174, %f175, %f173;
	ld.shared.f32 	%f177, [%r7+7040];
	ld.shared.f32 	%f178, [%r8+220];
	fma.rn.f32 	%f179, %f177, %f178, %f176;
	ld.shared.f32 	%f180, [%r7+7168];
	ld.shared.f32 	%f181, [%r8+224];
	fma.rn.f32 	%f182, %f180, %f181, %f179;
	ld.shared.f32 	%f183, [%r7+7296];
	ld.shared.f32 	%f184, [%r8+228];
	fma.rn.f32 	%f185, %f183, %f184, %f182;
	ld.shared.f32 	%f186, [%r7+7424];
	ld.shared.f32 	%f187, [%r8+232];
	fma.rn.f32 	%f188, %f186, %f187, %f185;
	ld.shared.f32 	%f189, [%r7+7552];
	ld.shared.f32 	%f190, [%r8+236];
	fma.rn.f32 	%f191, %f189, %f190, %f188;
	ld.shared.f32 	%f192, [%r7+7680];
	ld.shared.f32 	%f193, [%r8+240];
	fma.rn.f32 	%f194, %f192, %f193, %f191;
	ld.shared.f32 	%f195, [%r7+7808];
	ld.shared.f32 	%f196, [%r8+244];
	fma.rn.f32 	%f197, %f195, %f196, %f194;
	ld.shared.f32 	%f198, [%r7+7936];
	ld.shared.f32 	%f199, [%r8+248];
	fma.rn.f32 	%f200, %f198, %f199, %f197;
	ld.shared.f32 	%f201, [%r7+8064];
	ld.shared.f32 	%f202, [%r8+252];
	fma.rn.f32 	%f206, %f201, %f202, %f200;
	bar.sync 	0;
	add.s32 	%r57, %r57, 1;
	setp.ne.s32 	%p7, %r57, %r5;
	add.s32 	%r59, %r59, 64;
	@%p7 bra 	$L__BB0_2;
$L__BB0_11:
	max.s32 	%r55, %r3, %r4;
	setp.ge.s32 	%p8, %r55, %r30;
	@%p8 bra 	$L__BB0_13;
	mad.lo.s32 	%r56, %r30, %r4, %r3;
	cvta.to.global.u64 	%rd10, %rd5;
	mul.wide.s32 	%rd11, %r56, 4;
	add.s64 	%rd12, %rd10, %rd11;
	st.global.f32 	[%rd12], %f206;
$L__BB0_13:
	ret;

}


// ===== COMPILED SASS (sm_100) =====

	.target	sm_100

	.elftype	@"ET_EXEC"


//--------------------- .note.nv.tkinfo           --------------------------
	.section	.note.nv.tkinfo,"",@"SHT_NOTE"
	.sectionflags	@"SHF_NOTE_NV_TKINFO"
	.tkinfo
        /*0018*/ 	.word	0x00000002
        /*0030*/ 	.string	""
        /*0030*/ 	.string	"ptxas"
        /*0030*/ 	.string	"Cuda compilation tools, release 13.0, V13.0.88"
        /*0030*/ 	.string	"Build cuda_13.0.r13.0/compiler.36424714_0"
        /*0030*/ 	.string	"-arch sm_100 -m 64 "



//--------------------- .note.nv.cuinfo           --------------------------
	.section	.note.nv.cuinfo,"",@"SHT_NOTE"
	.sectionflags	@"SHF_NOTE_NV_CUINFO"
        /*0018*/ 	.short	0x0002
        /*001a*/ 	.short	0x0064
        /*001c*/ 	.short	0x0082
	.zero		2


//--------------------- .nv.info                  --------------------------
	.section	.nv.info,"",@"SHT_CUDA_INFO"
	.align	4


	//----- nvinfo : EIATTR_REGCOUNT
	.align		4
        /*0000*/ 	.byte	0x04, 0x2f
        /*0002*/ 	.short	(.L_1 - .L_0)
	.align		4
.L_0:
        /*0004*/ 	.word	index@(_Z12mat_mult_gpuPfS_S_i)
        /*0008*/ 	.word	0x00000020


	//----- nvinfo : EIATTR_FRAME_SIZE
	.align		4
.L_1:
        /*000c*/ 	.byte	0x04, 0x11
        /*000e*/ 	.short	(.L_3 - .L_2)
	.align		4
.L_2:
        /*0010*/ 	.word	index@(_Z12mat_mult_gpuPfS_S_i)
        /*0014*/ 	.word	0x00000000


	//----- nvinfo : EIATTR_MIN_STACK_SIZE
	.align		4
.L_3:
        /*0018*/ 	.byte	0x04, 0x12
        /*001a*/ 	.short	(.L_5 - .L_4)
	.align		4
.L_4:
        /*001c*/ 	.word	index@(_Z12mat_mult_gpuPfS_S_i)
        /*0020*/ 	.word	0x00000000
.L_5:


//--------------------- .nv.compat                --------------------------
	.section	.nv.compat,"",@"SHT_CUDA_COMPAT_INFO"
	.align	4
        /*0000*/ 	.byte	0x02, 0x09, 0x00, 0x00, 0x02, 0x02, 0x01, 0x00, 0x02, 0x05, 0x05, 0x00, 0x03, 0x07, 0x01, 0x01
        /*0010*/ 	.byte	0x02, 0x03, 0x00, 0x00, 0x02, 0x06, 0x01, 0x00, 0x04, 0x0b, 0x08, 0x00, 0x09, 0x00, 0x00, 0x00
        /*0020*/ 	.byte	0x00, 0x00, 0x00, 0x00


//--------------------- .nv.info._Z12mat_mult_gpuPfS_S_i --------------------------
	.section	.nv.info._Z12mat_mult_gpuPfS_S_i,"",@"SHT_CUDA_INFO"
	.sectionflags	@""
	.align	4


	//----- nvinfo : EIATTR_CUDA_API_VERSION
	.align		4
        /*0000*/ 	.byte	0x04, 0x37
        /*0002*/ 	.short	(.L_7 - .L_6)
.L_6:
        /*0004*/ 	.word	0x00000082


	//----- nvinfo : EIATTR_KPARAM_INFO
	.align		4
.L_7:
        /*0008*/ 	.byte	0x04, 0x17
        /*000a*/ 	.short	(.L_9 - .L_8)
.L_8:
        /*000c*/ 	.word	0x00000000
        /*0010*/ 	.short	0x0003
        /*0012*/ 	.short	0x0018
        /*0014*/ 	.byte	0x00, 0xf0, 0x11, 0x00


	//----- nvinfo : EIATTR_KPARAM_INFO
	.align		4
.L_9:
        /*0018*/ 	.byte	0x04, 0x17
        /*001a*/ 	.short	(.L_11 - .L_10)
.L_10:
        /*001c*/ 	.word	0x00000000
        /*0020*/ 	.short	0x0002
        /*0022*/ 	.short	0x0010
        /*0024*/ 	.byte	0x00, 0xf5, 0x21, 0x00


	//----- nvinfo : EIATTR_KPARAM_INFO
	.align		4
.L_11:
        /*0028*/ 	.byte	0x04, 0x17
        /*002a*/ 	.short	(.L_13 - .L_12)
.L_12:
        /*002c*/ 	.word	0x00000000
        /*0030*/ 	.short	0x0001
        /*0032*/ 	.short	0x0008
        /*0034*/ 	.byte	0x00, 0xf5, 0x21, 0x00


	//----- nvinfo : EIATTR_KPARAM_INFO
	.align		4
.L_13:
        /*0038*/ 	.byte	0x04, 0x17
        /*003a*/ 	.short	(.L_15 - .L_14)
.L_14:
        /*003c*/ 	.word	0x00000000
        /*0040*/ 	.short	0x0000
        /*0042*/ 	.short	0x0000
        /*0044*/ 	.byte	0x00, 0xf5, 0x21, 0x00


	//----- nvinfo : EIATTR_SPARSE_MMA_MASK
	.align		4
.L_15:
        /*0048*/ 	.byte	0x03, 0x50
        /*004a*/ 	.short	0x0000


	//----- nvinfo : EIATTR_MAXREG_COUNT
	.align		4
        /*004c*/ 	.byte	0x03, 0x1b
        /*004e*/ 	.short	0x00ff


	//----- nvinfo : EIATTR_NUM_BARRIERS
	.align		4
        /*0050*/ 	.byte	0x02, 0x4c
        /*0052*/ 	.byte	0x01
	.zero		1


	//----- nvinfo : EIATTR_MERCURY_ISA_VERSION
	.align		4
        /*0054*/ 	.byte	0x03, 0x5f
        /*0056*/ 	.short	0x0101


	//----- nvinfo : EIATTR_VRC_CTA_INIT_COUNT
	.align		4
        /*0058*/ 	.byte	0x02, 0x4a
	.zero		1
	.zero		1


	//----- nvinfo : EIATTR_EXIT_INSTR_OFFSETS
	.align		4
        /*005c*/ 	.byte	0x04, 0x1c
        /*005e*/ 	.short	(.L_17 - .L_16)


	//   ....[0]....
.L_16:
        /*0060*/ 	.word	0x00000e30


	//   ....[1]....
        /*0064*/ 	.word	0x00000e80


	//----- nvinfo : EIATTR_CRS_STACK_SIZE
	.align		4
.L_17:
        /*0068*/ 	.byte	0x04, 0x1e
        /*006a*/ 	.short	(.L_19 - .L_18)
.L_18:
        /*006c*/ 	.word	0x00000000


	//----- nvinfo : EIATTR_CBANK_PARAM_SIZE
	.align		4
.L_19:
        /*0070*/ 	.byte	0x03, 0x19
        /*0072*/ 	.short	0x001c


	//----- nvinfo : EIATTR_PARAM_CBANK
	.align		4
        /*0074*/ 	.byte	0x04, 0x0a
        /*0076*/ 	.short	(.L_21 - .L_20)
	.align		4
.L_20:
        /*0078*/ 	.word	index@(.nv.constant0._Z12mat_mult_gpuPfS_S_i)
        /*007c*/ 	.short	0x0380
        /*007e*/ 	.short	0x001c


	//----- nvinfo : EIATTR_SW_WAR
	.align		4
.L_21:
        /*0080*/ 	.byte	0x04, 0x36
        /*0082*/ 	.short	(.L_23 - .L_22)
.L_22:
        /*0084*/ 	.word	0x00000008
.L_23:


//--------------------- .nv.callgraph             --------------------------
	.section	.nv.callgraph,"",@"SHT_CUDA_CALLGRAPH"
	.align	4
	.sectionentsize	8
	.align		4
        /*0000*/ 	.word	0x00000000
	.align		4
        /*0004*/ 	.word	0xffffffff
	.align		4
        /*0008*/ 	.word	0x00000000
	.align		4
        /*000c*/ 	.word	0xfffffffe
	.align		4
        /*0010*/ 	.word	0x00000000
	.align		4
        /*0014*/ 	.word	0xfffffffd
	.align		4
        /*0018*/ 	.word	0x00000000
	.align		4
        /*001c*/ 	.word	0xfffffffc


//--------------------- .text._Z12mat_mult_gpuPfS_S_i --------------------------
	.section	.text._Z12mat_mult_gpuPfS_S_i,"ax",@progbits
	.align	128
        .global         _Z12mat_mult_gpuPfS_S_i
        .type           _Z12mat_mult_gpuPfS_S_i,@function
        .size           _Z12mat_mult_gpuPfS_S_i,(.L_x_7 - _Z12mat_mult_gpuPfS_S_i)
        .other          _Z12mat_mult_gpuPfS_S_i,@"STO_CUDA_ENTRY STV_DEFAULT"
_Z12mat_mult_gpuPfS_S_i:
.text._Z12mat_mult_gpuPfS_S_i:
[----:B------:R-:W-:Y:S01]  /*0000*/  LDC R1, c[0x0][0x37c] ;  /* 0x0000df00ff017b82 */ /* 0x000fe20000000800 */
[----:B------:R-:W0:Y:S01]  /*0010*/  LDCU UR5, c[0x0][0x398] ;  /* 0x00007300ff0577ac */ /* 0x000e220008000800 */
[----:B------:R-:W1:Y:S06]  /*0020*/  S2R R18, SR_TID.X ;  /* 0x0000000000127919 */ /* 0x000e6c0000002100 */
[----:B------:R-:W2:Y:S01]  /*0030*/  S2UR UR4, SR_CTAID.X ;  /* 0x00000000000479c3 */ /* 0x000ea20000002500 */
[----:B------:R-:W-:Y:S01]  /*0040*/  HFMA2 R21, -RZ, RZ, 0, 0 ;  /* 0x00000000ff157431 */ /* 0x000fe200000001ff */
[----:B------:R-:W3:Y:S01]  /*0050*/  LDCU.64 UR8, c[0x0][0x358] ;  /* 0x00006b00ff0877ac */ /* 0x000ee20008000a00 */
[----:B------:R-:W4:Y:S01]  /*0060*/  S2R R16, SR_CTAID.Y ;  /* 0x0000000000107919 */ /* 0x000f220000002600 */
[----:B0-----:R-:W-:-:S04]  /*0070*/  MOV R0, UR5 ;  /* 0x0000000500007c02 */ /* 0x001fc80008000f00 */
[----:B------:R-:W-:Y:S02]  /*0080*/  LOP3.LUT P0, RZ, R0, 0x3f, RZ, 0xc0, !PT ;  /* 0x0000003f00ff7812 */ /* 0x000fe4000780c0ff */
[----:B------:R-:W-:Y:S01]  /*0090*/  SHF.R.S32.HI R3, RZ, 0x1f, R0 ;  /* 0x0000001fff037819 */ /* 0x000fe20000011400 */
[----:B--2---:R-:W-:-:S03]  /*00a0*/  USHF.L.U32 UR4, UR4, 0x5, URZ ;  /* 0x0000000504047899 */ /* 0x004fc600080006ff */
[----:B------:R-:W-:-:S04]  /*00b0*/  LEA.HI R3, R3, R0, RZ, 0x6 ;  /* 0x0000000003037211 */ /* 0x000fc800078f30ff */
[----:B------:R-:W-:Y:S02]  /*00c0*/  SHF.R.S32.HI R2, RZ, 0x6, R3 ;  /* 0x00000006ff027819 */ /* 0x000fe40000011403 */
[----:B------:R-:W-:Y:S02]  /*00d0*/  LEA.HI.SX32 R7, R3, 0x1, 0x1a ;  /* 0x0000000103077811 */ /* 0x000fe400078fd2ff */
[----:B------:R-:W-:Y:S02]  /*00e0*/  @!P0 IADD3 R7, PT, PT, R2, RZ, RZ ;  /* 0x000000ff02078210 */ /* 0x000fe40007ffe0ff */
[----:B-1----:R-:W-:Y:S02]  /*00f0*/  LOP3.LUT R19, R18, 0x1f, RZ, 0xc0, !PT ;  /* 0x0000001f12137812 */ /* 0x002fe400078ec0ff */
[----:B------:R-:W-:Y:S02]  /*0100*/  ISETP.GE.AND P0, PT, R7, 0x1, PT ;  /* 0x000000010700780c */ /* 0x000fe40003f06270 */
[----:B------:R-:W-:-:S02]  /*0110*/  SHF.R.U32.HI R18, RZ, 0x5, R18 ;  /* 0x00000005ff127819 */ /* 0x000fc40000011612 */
[----:B----4-:R-:W-:Y:S02]  /*0120*/  LEA R16, R16, R19, 0x5 ;  /* 0x0000001310107211 */ /* 0x010fe400078e28ff */
[----:B------:R-:W-:-:S07]  /*0130*/  LOP3.LUT R17, R18, UR4, RZ, 0xfc, !PT ;  /* 0x0000000412117c12 */ /* 0x000fce000f8efcff */
[----:B---3--:R-:W-:Y:S05]  /*0140*/  @!P0 BRA `(.L_x_0) ;  /* 0x0000000c00308947 */ /* 0x008fea0003800000 */
[----:B------:R-:W0:Y:S01]  /*0150*/  S2UR UR6, SR_CgaCtaId ;  /* 0x00000000000679c3 */ /* 0x000e220000008800 */
[----:B------:R-:W-:Y:S01]  /*0160*/  UMOV UR4, 0x400 ;  /* 0x0000040000047882 */ /* 0x000fe20000000000 */
[-C--:B------:R-:W-:Y:S01]  /*0170*/  LEA R4, R18, R19.reuse, 0x5 ;  /* 0x0000001312047211 */ /* 0x080fe200078e28ff */
[----:B------:R-:W-:Y:S01]  /*0180*/  UIADD3 UR5, UPT, UPT, UR4, 0x2000, URZ ;  /* 0x0000200004057890 */ /* 0x000fe2000fffe0ff */
[----:B------:R-:W-:Y:S02]  /*0190*/  MOV R21, RZ ;  /* 0x000000ff00157202 */ /* 0x000fe40000000f00 */
[----:B------:R-:W-:Y:S02]  /*01a0*/  MOV R2, R19 ;  /* 0x0000001300027202 */ /* 0x000fe40000000f00 */
[----:B------:R-:W-:Y:S01]  /*01b0*/  MOV R3, R18 ;  /* 0x0000001200037202 */ /* 0x000fe20000000f00 */
[----:B0-----:R-:W-:Y:S02]  /*01c0*/  ULEA UR5, UR6, UR5, 0x18 ;  /* 0x0000000506057291 */ /* 0x001fe4000f8ec0ff */
[----:B------:R-:W-:-:S04]  /*01d0*/  ULEA UR4, UR6, UR4, 0x18 ;  /* 0x0000000406047291 */ /* 0x000fc8000f8ec0ff */
[----:B------:R-:W-:Y:S02]  /*01e0*/  LEA R5, R18, UR5, 0x8 ;  /* 0x0000000512057c11 */ /* 0x000fe4000f8e40ff */
[----:B------:R-:W-:Y:S02]  /*01f0*/  LEA R4, R4, UR4, 0x2 ;  /* 0x0000000404047c11 */ /* 0x000fe4000f8e10ff */
[----:B------:R-:W-:Y:S01]  /*0200*/  LEA R6, R19, UR4, 0x2 ;  /* 0x0000000413067c11 */ /* 0x000fe2000f8e10ff */
[----:B------:R-:W-:-:S06]  /*0210*/  UMOV UR4, URZ ;  /* 0x000000ff00047c82 */ /* 0x000fcc0008000000 */
.L_x_5:
[----:B------:R-:W0:Y:S01]  /*0220*/  LDC R12, c[0x0][0x398] ;  /* 0x0000e600ff0c7b82 */ /* 0x000e220000000800 */
[----:B------:R-:W1:Y:S01]  /*0230*/  LDCU UR5, c[0x0][0x398] ;  /* 0x00007300ff0577ac */ /* 0x000e620008000800 */
[----:B------:R-:W-:Y:S01]  /*0240*/  BSSY.RECONVERGENT B0, `(.L_x_1) ;  /* 0x0000012000007945 */ /* 0x000fe20003800200 */
[----:B------:R-:W-:Y:S02]  /*0250*/  MOV R0, R4 ;  /* 0x0000000400007202 */ /* 0x000fe40000000f00 */
[----:B------:R-:W-:Y:S02]  /*0260*/  MOV R10, R18 ;  /* 0x00000012000a7202 */ /* 0x000fe40000000f00 */
[----:B------:R-:W-:Y:S01]  /*0270*/  MOV R13, R3 ;  /* 0x00000003000d7202 */ /* 0x000fe20000000f00 */
[----:B-1----:R-:W-:-:S07]  /*0280*/  IMAD R11, R3, UR5, R16 ;  /* 0x00000005030b7c24 */ /* 0x002fce000f8e0210 */
.L_x_2:
[----:B------:R-:W-:Y:S01]  /*0290*/  VIMNMX R8, PT, PT, R16, R13, !PT ;  /* 0x0000000d10087248 */ /* 0x000fe20007fe0100 */
[----:B------:R-:W-:-:S03]  /*02a0*/  HFMA2 R15, -RZ, RZ, 0, 0 ;  /* 0x00000000ff0f7431 */ /* 0x000fc600000001ff */
[----:B0-----:R-:W-:-:S13]  /*02b0*/  ISETP.GE.AND P0, PT, R8, R12, PT ;  /* 0x0000000c0800720c */ /* 0x001fda0003f06270 */
[----:B------:R-:W0:Y:S02]  /*02c0*/  @!P0 LDC.64 R8, c[0x0][0x380] ;  /* 0x0000e000ff088b82 */ /* 0x000e240000000a00 */
[----:B0-----:R-:W-:-:S05]  /*02d0*/  @!P0 IMAD.WIDE R8, R11, 0x4, R8 ;  /* 0x000000040b088825 */ /* 0x001fca00078e0208 */
[----:B------:R-:W2:Y:S01]  /*02e0*/  @!P0 LDG.E R15, desc[UR8][R8.64] ;  /* 0x00000008080f8981 */ /* 0x000ea2000c1e1900 */
[C---:B------:R-:W-:Y:S02]  /*02f0*/  ISETP.GE.U32.AND P0, PT, R10.reuse, 0x20, PT ;  /* 0x000000200a00780c */ /* 0x040fe40003f06070 */
[----:B------:R-:W-:Y:S02]  /*0300*/  IADD3 R10, PT, PT, R10, 0x20, RZ ;  /* 0x000000200a0a7810 */ /* 0x000fe40007ffe0ff */
[----:B------:R-:W-:Y:S02]  /*0310*/  IADD3 R13, PT, PT, R13, 0x20, RZ ;  /* 0x000000200d0d7810 */ /* 0x000fe40007ffe0ff */
[----:B------:R-:W-:Y:S01]  /*0320*/  LEA R11, R12, R11, 0x5 ;  /* 0x0000000b0c0b7211 */ /* 0x000fe200078e28ff */
[----:B--2---:R0:W-:Y:S02]  /*0330*/  STS [R0], R15 ;  /* 0x0000000f00007388 */ /* 0x0041e40000000800 */
[----:B0-----:R-:W-:-:S04]  /*0340*/  IADD3 R0, PT, PT, R0, 0x1000, RZ ;  /* 0x0000100000007810 */ /* 0x001fc80007ffe0ff */
[----:B------:R-:W-:Y:S05]  /*0350*/  @!P0 BRA `(.L_x_2) ;  /* 0xfffffffc00cc8947 */ /* 0x000fea000383ffff */
[----:B------:R-:W-:Y:S05]  /*0360*/  BSYNC.RECONVERGENT B0 ;  /* 0x0000000000007941 */ /* 0x000fea0003800200 */
.L_x_1:
[----:B------:R-:W-:Y:S01]  /*0370*/  BSSY.RECONVERGENT B0, `(.L_x_3) ;  /* 0x0000012000007945 */ /* 0x000fe20003800200 */
[----:B------:R-:W-:Y:S01]  /*0380*/  MOV R10, R19 ;  /* 0x00000013000a7202 */ /* 0x000fe20000000f00 */
[----:B------:R-:W0:Y:S01]  /*0390*/  LDCU UR5, c[0x0][0x398] ;  /* 0x00007300ff0577ac */ /* 0x000e220008000800 */
[----:B------:R-:W-:-:S07]  /*03a0*/  MOV R12, R2 ;  /* 0x00000002000c7202 */ /* 0x000fce0000000f00 */
.L_x_4:
[----:B------:R-:W-:Y:S01]  /*03b0*/  VIMNMX R9, PT, PT, R17, R12, !PT ;  /* 0x0000000c11097248 */ /* 0x000fe20007fe0100 */
[----:B-1----:R-:W-:Y:S01]  /*03c0*/  HFMA2 R11, -RZ, RZ, 0, 0 ;  /* 0x00000000ff0b7431 */ /* 0x002fe200000001ff */
[----:B0-----:R-:W-:-:S04]  /*03d0*/  MOV R0, UR5 ;  /* 0x0000000500007c02 */ /* 0x001fc80008000f00 */
[----:B------:R-:W-:-:S13]  /*03e0*/  ISETP.GE.AND P0, PT, R9, R0, PT ;  /* 0x000000000900720c */ /* 0x000fda0003f06270 */
[----:B------:R-:W0:Y:S01]  /*03f0*/  @!P0 LDC.64 R8, c[0x0][0x388] ;  /* 0x0000e200ff088b82 */ /* 0x000e220000000a00 */
[----:B------:R-:W-:-:S04]  /*0400*/  @!P0 IMAD R13, R17, R0, R12 ;  /* 0x00000000110d8224 */ /* 0x000fc800078e020c */
[----:B0-----:R-:W-:-:S05]  /*0410*/  @!P0 IMAD.WIDE R8, R13, 0x4, R8 ;  /* 0x000000040d088825 */ /* 0x001fca00078e0208 */
[----:B------:R-:W2:Y:S01]  /*0420*/  @!P0 LDG.E R11, desc[UR8][R8.64] ;  /* 0x00000008080b8981 */ /* 0x000ea2000c1e1900 */
[C---:B------:R-:W-:Y:S02]  /*0430*/  LEA R14, R10.reuse, R5, 0x2 ;  /* 0x000000050a0e7211 */ /* 0x040fe400078e10ff */
[C---:B------:R-:W-:Y:S02]  /*0440*/  ISETP.GE.U32.AND P0, PT, R10.reuse, 0x20, PT ;  /* 0x000000200a00780c */ /* 0x040fe40003f06070 */
[----:B------:R-:W-:Y:S02]  /*0450*/  IADD3 R10, PT, PT, R10, 0x20, RZ ;  /* 0x000000200a0a7810 */ /* 0x000fe40007ffe0ff */
[----:B------:R-:W-:Y:S01]  /*0460*/  IADD3 R12, PT, PT, R12, 0x20, RZ ;  /* 0x000000200c0c7810 */ /* 0x000fe20007ffe0ff */
[----:B--2---:R1:W-:Y:S08]  /*0470*/  STS [R14], R11 ;  /* 0x0000000b0e007388 */ /* 0x0043f00000000800 */
[----:B------:R-:W-:Y:S05]  /*0480*/  @!P0 BRA `(.L_x_4) ;  /* 0xfffffffc00c88947 */ /* 0x000fea000383ffff */
[----:B------:R-:W-:Y:S05]  /*0490*/  BSYNC.RECONVERGENT B0 ;  /* 0x0000000000007941 */ /* 0x000fea0003800200 */
.L_x_3:
[----:B------:R-:W-:Y:S01]  /*04a0*/  BAR.SYNC.DEFER_BLOCKING 0x0 ;  /* 0x0000000000007b1d */ /* 0x000fe20000010000 */
[----:B------:R-:W-:Y:S01]  /*04b0*/  UIADD3 UR4, UPT, UPT, UR4, 0x1, URZ ;  /* 0x0000000104047890 */ /* 0x000fe2000fffe0ff */
[----:B------:R-:W-:Y:S02]  /*04c0*/  IADD3 R2, PT, PT, R2, 0x40, RZ ;  /* 0x0000004002027810 */ /* 0x000fe40007ffe0ff */
[----:B------:R-:W-:-:S03]  /*04d0*/  IADD3 R3, PT, PT, R3, 0x40, RZ ;  /* 0x0000004003037810 */ /* 0x000fc60007ffe0ff */
[----:B------:R-:W-:Y:S01]  /*04e0*/  ISETP.NE.AND P0, PT, R7, UR4, PT ;  /* 0x0000000407007c0c */ /* 0x000fe2000bf05270 */
[----:B------:R-:W-:Y:S04]  /*04f0*/  LDS R24, [R6] ;  /* 0x0000000006187984 */ /* 0x000fe80000000800 */
[----:B-1----:R-:W0:Y:S04]  /*0500*/  LDS.128 R12, [R5] ;  /* 0x00000000050c7984 */ /* 0x002e280000000c00 */
[----:B------:R-:W1:Y:S04]  /*0510*/  LDS R29, [R6+0x80] ;  /* 0x00008000061d7984 */ /* 0x000e680000000800 */
[----:B------:R-:W2:Y:S04]  /*0520*/  LDS R27, [R6+0x100] ;  /* 0x00010000061b7984 */ /* 0x000ea80000000800 */
[----:B------:R-:W3:Y:S04]  /*0530*/  LDS R20, [R6+0x180] ;  /* 0x0001800006147984 */ /* 0x000ee80000000800 */
[----:B------:R-:W-:Y:S04]  /*0540*/  LDS R23, [R6+0x200] ;  /* 0x0002000006177984 */ /* 0x000fe80000000800 */
[----:B------:R-:W4:Y:S04]  /*0550*/  LDS.128 R8, [R5+0x10] ;  /* 0x0000100005087984 */ /* 0x000f280000000c00 */
[----:B------:R-:W5:Y:S04]  /*0560*/  LDS R22, [R6+0x280] ;  /* 0x0002800006167984 */ /* 0x000f680000000800 */
[----:B------:R-:W5:Y:S01]  /*0570*/  LDS R25, [R6+0x300] ;  /* 0x0003000006197984 */ /* 0x000f620000000800 */
[----:B0-----:R-:W-:-:S03]  /*0580*/  FFMA R12, R24, R12, R21 ;  /* 0x0000000c180c7223 */ /* 0x001fc60000000015 */
[----:B------:R-:W0:Y:S01]  /*0590*/  LDS R24, [R6+0x380] ;  /* 0x0003800006187984 */ /* 0x000e220000000800 */
[----:B-1----:R-:W-:-:S03]  /*05a0*/  FFMA R12, R29, R13, R12 ;  /* 0x0000000d1d0c7223 */ /* 0x002fc6000000000c */
[----:B------:R-:W-:Y:S01]  /*05b0*/  LDS R21, [R6+0x400] ;  /* 0x0004000006157984 */ /* 0x000fe20000000800 */
[----:B--2---:R-:W-:-:S04]  /*05c0*/  FFMA R27, R27, R14, R12 ;  /* 0x0000000e1b1b7223 */ /* 0x004fc8000000000c */
[----:B---3--:R-:W-:Y:S02]  /*05d0*/  FFMA R26, R20, R15, R27 ;  /* 0x0000000f141a7223 */ /* 0x008fe4000000001b */
[----:B------:R-:W1:Y:S04]  /*05e0*/  LDS.128 R12, [R5+0x20] ;  /* 0x00002000050c7984 */ /* 0x000e680000000c00 */
[----:B------:R-:W2:Y:S01]  /*05f0*/  LDS R20, [R6+0x480] ;  /* 0x0004800006147984 */ /* 0x000ea20000000800 */
[----:B----4-:R-:W-:-:S03]  /*0600*/  FFMA R27, R23, R8, R26 ;  /* 0x00000008171b7223 */ /* 0x010fc6000000001a */
[----:B------:R-:W3:Y:S01]  /*0610*/  LDS R23, [R6+0x500] ;  /* 0x0005000006177984 */ /* 0x000ee20000000800 */
[----:B-----5:R-:W-:-:S03]  /*0620*/  FFMA R22, R22, R9, R27 ;  /* 0x0000000916167223 */ /* 0x020fc6000000001b */
[----:B------:R-:W4:Y:S01]  /*0630*/  LDS R26, [R6+0x580] ;  /* 0x00058000061a7984 */ /* 0x000f220000000800 */
[----:B------:R-:W-:-:S03]  /*0640*/  FFMA R25, R25, R10, R22 ;  /* 0x0000000a19197223 */ /* 0x000fc60000000016 */
[----:B------:R-:W-:Y:S01]  /*0650*/  LDS R22, [R6+0x680] ;  /* 0x0006800006167984 */ /* 0x000fe20000000800 */
[----:B0-----:R-:W-:-:S03]  /*0660*/  FFMA R24, R24, R11, R25 ;  /* 0x0000000b18187223 */ /* 0x001fc60000000019 */
[----:B------:R-:W-:Y:S04]  /*0670*/  LDS R25, [R6+0x600] ;  /* 0x0006000006197984 */ /* 0x000fe80000000800 */
[----:B------:R-:W0:Y:S01]  /*0680*/  LDS.128 R8, [R5+0x30] ;  /* 0x0000300005087984 */ /* 0x000e220000000c00 */
[----:B-1----:R-:W-:-:S03]  /*0690*/  FFMA R27, R21, R12, R24 ;  /* 0x0000000c151b7223 */ /* 0x002fc60000000018 */
[----:B------:R-:W1:Y:S01]  /*06a0*/  LDS R21, [R6+0x700] ;  /* 0x0007000006157984 */ /* 0x000e620000000800 */
[----:B--2---:R-:W-:-:S03]  /*06b0*/  FFMA R20, R20, R13, R27 ;  /* 0x0000000d14147223 */ /* 0x004fc6000000001b */
[----:B------:R-:W2:Y:S01]  /*06c0*/  LDS R24, [R6+0x780] ;  /* 0x0007800006187984 */ /* 0x000ea20000000800 */
[----:B---3--:R-:W-:-:S03]  /*06d0*/  FFMA R23, R23, R14, R20 ;  /* 0x0000000e17177223 */ /* 0x008fc60000000014 */
[----:B------:R-:W-:Y:S01]  /*06e0*/  LDS R20, [R6+0x880] ;  /* 0x0008800006147984 */ /* 0x000fe20000000800 */
[----:B----4-:R-:W-:-:S03]  /*06f0*/  FFMA R26, R26, R15, R23 ;  /* 0x0000000f1a1a7223 */ /* 0x010fc60000000017 */
[----:B------:R-:W-:Y:S04]  /*0700*/  LDS R23, [R6+0x800] ;  /* 0x0008000006177984 */ /* 0x000fe80000000800 */
[----:B------:R-:W3:Y:S01]  /*0710*/  LDS.128 R12, [R5+0x40] ;  /* 0x00004000050c7984 */ /* 0x000ee20000000c00 */
[----:B0-----:R-:W-:-:S03]  /*0720*/  FFMA R27, R25, R8, R26 ;  /* 0x00000008191b7223 */ /* 0x001fc6000000001a */
[----:B------:R-:W0:Y:S01]  /*0730*/  LDS R25, [R6+0x900] ;  /* 0x0009000006197984 */ /* 0x000e220000000800 */
[----:B------:R-:W-:-:S03]  /*0740*/  FFMA R22, R22, R9, R27 ;  /* 0x0000000916167223 */ /* 0x000fc6000000001b */
[----:B------:R-:W4:Y:S01]  /*0750*/  LDS R26, [R6+0x980] ;  /* 0x00098000061a7984 */ /* 0x000f220000000800 */
[----:B-1----:R-:W-:-:S03]  /*0760*/  FFMA R21, R21, R10, R22 ;  /* 0x0000000a15157223 */ /* 0x002fc60000000016 */
[----:B------:R-:W-:Y:S01]  /*0770*/  LDS R22, [R6+0xa80] ;  /* 0x000a800006167984 */ /* 0x000fe20000000800 */
[----:B--2---:R-:W-:-:S03]  /*0780*/  FFMA R24, R24, R11, R21 ;  /* 0x0000000b18187223 */ /* 0x004fc60000000015 */
[----:B------:R-:W-:Y:S04]  /*0790*/  LDS R21, [R6+0xa00] ;  /* 0x000a000006157984 */ /* 0x000fe80000000800 */
[----:B------:R-:W1:Y:S01]  /*07a0*/  LDS.128 R8, [R5+0x50] ;  /* 0x0000500005087984 */ /* 0x000e620000000c00 */
[----:B---3--:R-:W-:-:S03]  /*07b0*/  FFMA R27, R23, R12, R24 ;  /* 0x0000000c171b7223 */ /* 0x008fc60000000018 */
[----:B------:R-:W2:Y:S01]  /*07c0*/  LDS R23, [R6+0xb00] ;  /* 0x000b000006177984 */ /* 0x000ea20000000800 */
[----:B------:R-:W-:-:S03]  /*07d0*/  FFMA R20, R20, R13, R27 ;  /* 0x0000000d14147223 */ /* 0x000fc6000000001b */
[----:B------:R-:W3:Y:S01]  /*07e0*/  LDS R24, [R6+0xb80] ;  /* 0x000b800006187984 */ /* 0x000ee20000000800 */
[----:B0-----:R-:W-:-:S03]  /*07f0*/  FFMA R25, R25, R14, R20 ;  /* 0x0000000e19197223 */ /* 0x001fc60000000014 */
[----:B------:R-:W-:Y:S01]  /*0800*/  LDS R20, [R6+0xc80] ;  /* 0x000c800006147984 */ /* 0x000fe20000000800 */
[----:B----4-:R-:W-:-:S03]  /*0810*/  FFMA R26, R26, R15, R25 ;  /* 0x0000000f1a1a7223 */ /* 0x010fc60000000019 */
[----:B------:R-:W-:Y:S04]  /*0820*/  LDS R25, [R6+0xc00] ;  /* 0x000c000006197984 */ /* 0x000fe80000000800 */
[----:B------:R-:W0:Y:S01]  /*0830*/  LDS.128 R12, [R5+0x60] ;  /* 0x00006000050c7984 */ /* 0x000e220000000c00 */
[----:B-1----:R-:W-:-:S03]  /*0840*/  FFMA R27, R21, R8, R26 ;  /* 0x00000008151b7223 */ /* 0x002fc6000000001a */
[----:B------:R-:W1:Y:S01]  /*0850*/  LDS R21, [R6+0xd00] ;  /* 0x000d000006157984 */ /* 0x000e620000000800 */
[----:B------:R-:W-:-:S03]  /*0860*/  FFMA R22, R22, R9, R27 ;  /* 0x0000000916167223 */ /* 0x000fc6000000001b */
[----:B------:R-:W4:Y:S01]  /*0870*/  LDS R26, [R6+0xd80] ;  /* 0x000d8000061a7984 */ /* 0x000f220000000800 */
[----:B--2---:R-:W-:-:S03]  /*0880*/  FFMA R23, R23, R10, R22 ;  /* 0x0000000a17177223 */ /* 0x004fc60000000016 */
[----:B------:R-:W-:Y:S01]  /*0890*/  LDS R22, [R6+0xe80] ;  /* 0x000e800006167984 */ /* 0x000fe20000000800 */
[----:B---3--:R-:W-:-:S03]  /*08a0*/  FFMA R24, R24, R11, R23 ;  /* 0x0000000b18187223 */ /* 0x008fc60000000017 */
[----:B------:R-:W-:Y:S04]  /*08b0*/  LDS R23, [R6+0xe00] ;  /* 0x000e000006177984 */ /* 0x000fe80000000800 */
[----:B------:R-:W2:Y:S01]  /*08c0*/  LDS.128 R8, [R5+0x70] ;  /* 0x0000700005087984 */ /* 0x000ea20000000c00 */
[----:B0-----:R-:W-:-:S03]  /*08d0*/  FFMA R27, R25, R12, R24 ;  /* 0x0000000c191b7223 */ /* 0x001fc60000000018 */
[----:B------:R-:W0:Y:S01]  /*08e0*/  LDS R25, [R6+0xf00] ;  /* 0x000f000006197984 */ /* 0x000e220000000800 */
[----:B------:R-:W-:-:S03]  /*08f0*/  FFMA R20, R20, R13, R27 ;  /* 0x0000000d14147223 */ /* 0x000fc6000000001b */
[----:B------:R-:W3:Y:S01]  /*0900*/  LDS R24, [R6+0xf80] ;  /* 0x000f800006187984 */ /* 0x000ee20000000800 */
[----:B-1----:R-:W-:-:S03]  /*0910*/  FFMA R21, R21, R14, R20 ;  /* 0x0000000e15157223 */ /* 0x002fc60000000014 */
[----:B------:R-:W-:Y:S01]  /*0920*/  LDS R20, [R6+0x1080] ;  /* 0x0010800006147984 */ /* 0x000fe20000000800 */
[----:B----4-:R-:W-:-:S03]  /*0930*/  FFMA R26, R26, R15, R21 ;  /* 0x0000000f1a1a7223 */ /* 0x010fc60000000015 */
[----:B------:R-:W-:Y:S04]  /*0940*/  LDS R21, [R6+0x1000] ;  /* 0x0010000006157984 */ /* 0x000fe80000000800 */
[----:B------:R-:W1:Y:S01]  /*0950*/  LDS.128 R12, [R5+0x80] ;  /* 0x00008000050c7984 */ /* 0x000e620000000c00 */
[----:B--2---:R-:W-:-:S03]  /*0960*/  FFMA R27, R23, R8, R26 ;  /* 0x00000008171b7223 */ /* 0x004fc6000000001a */
[----:B------:R-:W2:Y:S01]  /*0970*/  LDS R23, [R6+0x1100] ;  /* 0x0011000006177984 */ /* 0x000ea20000000800 */
[----:B------:R-:W-:-:S03]  /*0980*/  FFMA R22, R22, R9, R27 ;  /* 0x0000000916167223 */ /* 0x000fc6000000001b */
[----:B------:R-:W4:Y:S01]  /*0990*/  LDS R26, [R6+0x1180] ;  /* 0x00118000061a7984 */ /* 0x000f220000000800 */
[----:B0-----:R-:W-:-:S03]  /*09a0*/  FFMA R25, R25, R10, R22 ;  /* 0x0000000a19197223 */ /* 0x001fc60000000016 */
[----:B------:R-:W-:Y:S01]  /*09b0*/  LDS R22, [R6+0x1280] ;  /* 0x0012800006167984 */ /* 0x000fe20000000800 */
[----:B---3--:R-:W-:-:S03]  /*09c0*/  FFMA R24, R24, R11, R25 ;  /* 0x0000000b18187223 */ /* 0x008fc60000000019 */
[----:B------:R-:W-:Y:S04]  /*09d0*/  LDS R25, [R6+0x1200] ;  /* 0x0012000006197984 */ /* 0x000fe80000000800 */
[----:B------:R-:W0:Y:S01]  /*09e0*/  LDS.128 R8, [R5+0x90] ;  /* 0x0000900005087984 */ /* 0x000e220000000c00 */
[----:B-1----:R-:W-:-:S03]  /*09f0*/  FFMA R27, R21, R12, R24 ;  /* 0x0000000c151b7223 */ /* 0x002fc60000000018 */
[----:B------:R-:W1:Y:S01]  /*0a00*/  LDS R21, [R6+0x1300] ;  /* 0x0013000006157984 */ /* 0x000e620000000800 */
[----:B------:R-:W-:-:S03]  /*0a10*/  FFMA R20, R20, R13, R27 ;  /* 0x0000000d14147223 */ /* 0x000fc6000000001b */
[----:B------:R-:W3:Y:S01]  /*0a20*/  LDS R24, [R6+0x1380] ;  /* 0x0013800006187984 */ /* 0x000ee20000000800 */
[----:B--2---:R-:W-:-:S03]  /*0a30*/  FFMA R23, R23, R14, R20 ;  /* 0x0000000e17177223 */ /* 0x004fc60000000014 */
[----:B------:R-:W-:Y:S01]  /*0a40*/  LDS R20, [R6+0x1480] ;  /* 0x0014800006147984 */ /* 0x000fe20000000800 */
[----:B----4-:R-:W-:-:S03]  /*0a50*/  FFMA R26, R26, R15, R23 ;  /* 0x0000000f1a1a7223 */ /* 0x010fc60000000017 */
[----:B------:R-:W-:Y:S04]  /*0a60*/  LDS R23, [R6+0x1400] ;  /* 0x0014000006177984 */ /* 0x000fe80000000800 */
[----:B------:R-:W2:Y:S01]  /*0a70*/  LDS.128 R12, [R5+0xa0] ;  /* 0x0000a000050c7984 */ /* 0x000ea20000000c00 */
[----:B0-----:R-:W-:-:S03]  /*0a80*/  FFMA R27, R25, R8, R26 ;  /* 0x00000008191b7223 */ /* 0x001fc6000000001a */
[----:B------:R-:W0:Y:S01]  /*0a90*/  LDS R25, [R6+0x1500] ;  /* 0x0015000006197984 */ /* 0x000e220000000800 */
[----:B------:R-:W-:-:S03]  /*0aa0*/  FFMA R22, R22, R9, R27 ;  /* 0x0000000916167223 */ /* 0x000fc6000000001b */
[----:B------:R-:W4:Y:S01]  /*0ab0*/  LDS R26, [R6+0x1580] ;  /* 0x00158000061a7984 */ /* 0x000f220000000800 */
[----:B-1----:R-:W-:-:S03]  /*0ac0*/  FFMA R21, R21, R10, R22 ;  /* 0x0000000a15157223 */ /* 0x002fc60000000016 */
[----:B------:R-:W-:Y:S01]  /*0ad0*/  LDS R22, [R6+0x1680] ;  /* 0x0016800006167984 */ /* 0x000fe20000000800 */
[----:B---3--:R-:W-:-:S03]  /*0ae0*/  FFMA R24, R24, R11, R21 ;  /* 0x0000000b18187223 */ /* 0x008fc60000000015 */
[----:B------:R-:W-:Y:S04]  /*0af0*/  LDS R21, [R6+0x1600] ;  /* 0x0016000006157984 */ /* 0x000fe80000000800 */
[----:B------:R-:W1:Y:S01]  /*0b00*/  LDS.128 R8, [R5+0xb0] ;  /* 0x0000b00005087984 */ /* 0x000e620000000c00 */
[----:B--2---:R-:W-:-:S03]  /*0b10*/  FFMA R27, R23, R12, R24 ;  /* 0x0000000c171b7223 */ /* 0x004fc60000000018 */
        /* <DEDUP_REMOVED lines=26> */
[----:B--2---:R-:W-:-:S04]  /*0cc0*/  FFMA R23, R23, R8, R26 ;  /* 0x0000000817177223 */ /* 0x004fc8000000001a */
[----:B------:R-:W-:Y:S02]  /*0cd0*/  FFMA R22, R22, R9, R23 ;  /* 0x0000000916167223 */ /* 0x000fe40000000017 */
[----:B------:R-:W2:Y:S02]  /*0ce0*/  LDS R23, [R6+0x1d00] ;  /* 0x001d000006177984 */ /* 0x000ea40000000800 */
[----:B0-----:R-:W-:Y:S02]  /*0cf0*/  FFMA R25, R25, R10, R22 ;  /* 0x0000000a19197223 */ /* 0x001fe40000000016 */
[----:B------:R-:W0:Y:S02]  /*0d00*/  LDS R22, [R6+0x1d80] ;  /* 0x001d800006167984 */ /* 0x000e240000000800 */
[----:B---3--:R-:W-:Y:S02]  /*0d10*/  FFMA R26, R20, R11, R25 ;  /* 0x0000000b141a7223 */ /* 0x008fe40000000019 */
[----:B------:R-:W-:Y:S04]  /*0d20*/  LDS R25, [R6+0x1e00] ;  /* 0x001e000006197984 */ /* 0x000fe80000000800 */
[----:B------:R-:W3:Y:S04]  /*0d30*/  LDS.128 R8, [R5+0xf0] ;  /* 0x0000f00005087984 */ /* 0x000ee80000000c00 */
[----:B------:R-:W4:Y:S01]  /*0d40*/  LDS R20, [R6+0x1e80] ;  /* 0x001e800006147984 */ /* 0x000f220000000800 */
[----:B-1----:R-:W-:-:S03]  /*0d50*/  FFMA R27, R21, R12, R26 ;  /* 0x0000000c151b7223 */ /* 0x002fc6000000001a */
[----:B------:R-:W1:Y:S01]  /*0d60*/  LDS R21, [R6+0x1f00] ;  /* 0x001f000006157984 */ /* 0x000e620000000800 */
[----:B------:R-:W-:-:S03]  /*0d70*/  FFMA R24, R24, R13, R27 ;  /* 0x0000000d18187223 */ /* 0x000fc6000000001b */
[----:B------:R-:W5:Y:S01]  /*0d80*/  LDS R12, [R6+0x1f80] ;  /* 0x001f8000060c7984 */ /* 0x000f620000000800 */
[----:B--2---:R-:W-:-:S04]  /*0d90*/  FFMA R23, R23, R14, R24 ;  /* 0x0000000e17177223 */ /* 0x004fc80000000018 */
[----:B0-----:R-:W-:-:S04]  /*0da0*/  FFMA R22, R22, R15, R23 ;  /* 0x0000000f16167223 */ /* 0x001fc80000000017 */
[----:B---3--:R-:W-:-:S04]  /*0db0*/  FFMA R25, R25, R8, R22 ;  /* 0x0000000819197223 */ /* 0x008fc80000000016 */
[----:B----4-:R-:W-:-:S04]  /*0dc0*/  FFMA R20, R20, R9, R25 ;  /* 0x0000000914147223 */ /* 0x010fc80000000019 */
[----:B-1----:R-:W-:-:S04]  /*0dd0*/  FFMA R21, R21, R10, R20 ;  /* 0x0000000a15157223 */ /* 0x002fc80000000014 */
[----:B-----5:R-:W-:Y:S01]  /*0de0*/  FFMA R21, R12, R11, R21 ;  /* 0x0000000b0c157223 */ /* 0x020fe20000000015 */
[----:B------:R-:W-:Y:S06]  /*0df0*/  BAR.SYNC.DEFER_BLOCKING 0x0 ;  /* 0x0000000000007b1d */ /* 0x000fec0000010000 */
[----:B------:R-:W-:Y:S05]  /*0e00*/  @P0 BRA `(.L_x_5) ;  /* 0xfffffff400040947 */ /* 0x000fea000383ffff */
.L_x_0:
[----:B------:R-:W-:-:S04]  /*0e10*/  VIMNMX R3, PT, PT, R16, R17, !PT ;  /* 0x0000001110037248 */ /* 0x000fc80007fe0100 */
[----:B------:R-:W-:-:S13]  /*0e20*/  ISETP.GE.AND P0, PT, R3, R0, PT ;  /* 0x000000000300720c */ /* 0x000fda0003f06270 */
[----:B------:R-:W-:Y:S05]  /*0e30*/  @P0 EXIT ;  /* 0x000000000000094d */ /* 0x000fea0003800000 */
[----:B------:R-:W0:Y:S01]  /*0e40*/  LDC.64 R2, c[0x0][0x390] ;  /* 0x0000e400ff027b82 */ /* 0x000e220000000a00 */
[----:B------:R-:W-:-:S04]  /*0e50*/  IMAD R17, R17, R0, R16 ;  /* 0x0000000011117224 */ /* 0x000fc800078e0210 */
[----:B0-----:R-:W-:-:S05]  /*0e60*/  IMAD.WIDE R2, R17, 0x4, R2 ;  /* 0x0000000411027825 */ /* 0x001fca00078e0202 */
[----:B------:R-:W-:Y:S01]  /*0e70*/  STG.E desc[UR8][R2.64], R21 ;  /* 0x0000001502007986 */ /* 0x000fe2000c101908 */
[----:B------:R-:W-:Y:S05]  /*0e80*/  EXIT ;  /* 0x000000000000794d */ /* 0x000fea0003800000 */
.L_x_6:
[----:B------:R-:W-:-:S00]  /*0e90*/  BRA `(.L_x_6) ;  /* 0xfffffffc00fc7947 */ /* 0x000fc0000383ffff */
[----:B------:R-:W-:-:S00]  /*0ea0*/  NOP ;  /* 0x0000000000007918 */ /* 0x000fc00000000000 */
        /* <DEDUP_REMOVED lines=13> */
.L_x_7:


//--------------------- .nv.shared._Z12mat_mult_gpuPfS_S_i --------------------------
	.section	.nv.shared._Z12mat_mult_gpuPfS_S_i,"aw",@nobits
	.sectionflags	@""
	.align	4
.nv.shared._Z12mat_mult_gpuPfS_S_i:
	.zero		17408


//--------------------- .nv.shared.reserved.0     --------------------------
	.section	.nv.shared.reserved.0,"aw",@nobits
	.weak		__nv_reservedSMEM_offset_0_alias
	.size		__nv_reservedSMEM_offset_0_alias, 0, 64
	.other		__nv_reservedSMEM_offset_0_alias,@"STO_CUDA_RESERVED_SHARED STV_DEFAULT"
__nv_reservedSMEM_offset_0_alias:
	.zero		0
	.zero		64


//--------------------- .nv.constant0._Z12mat_mult_gpuPfS_S_i --------------------------
	.section	.nv.constant0._Z12mat_mult_gpuPfS_S_i,"a",@progbits
	.sectionflags	@""
	.align	4
.nv.constant0._Z12mat_mult_gpuPfS_S_i:
	.zero		924


//--------------------- SYMBOLS --------------------------

	.type		.nv.reservedSmem.offset0,@object
	.size		.nv.reservedSmem.offset0,0x4
	.type		.nv.reservedSmem.cap,@object
	.size		.nv.reservedSmem.cap,0x4
